	.headerflags	@"EF_CUDA_TEXMODE_UNIFIED EF_CUDA_64BIT_ADDRESS EF_CUDA_ACCELERATORS EF_CUDA_SM90 EF_CUDA_VIRTUAL_SM(EF_CUDA_SM90)"
	.elftype	@"ET_EXEC"


//--------------------- .nv.info                  --------------------------
	.section	.nv.info,"",@"SHT_CUDA_INFO"
	.align	4


	//----- nvinfo : EIATTR_REGCOUNT
	.align		4
        /*0000*/ 	.byte	0x04, 0x2f
        /*0002*/ 	.short	(.L_1 - .L_0)
	.align		4
.L_0:
        /*0004*/ 	.word	index@(triton_poi_fused_convolution_0)
        /*0008*/ 	.word	0x00000016


	//----- nvinfo : EIATTR_MIN_STACK_SIZE
	.align		4
.L_1:
        /*000c*/ 	.byte	0x04, 0x12
        /*000e*/ 	.short	(.L_3 - .L_2)
	.align		4
.L_2:
        /*0010*/ 	.word	index@(triton_poi_fused_convolution_0)
        /*0014*/ 	.word	0x00000000


	//----- nvinfo : EIATTR_FRAME_SIZE
	.align		4
.L_3:
        /*0018*/ 	.byte	0x04, 0x11
        /*001a*/ 	.short	(.L_5 - .L_4)
	.align		4
.L_4:
        /*001c*/ 	.word	index@(triton_poi_fused_convolution_0)
        /*0020*/ 	.word	0x00000000


	//----- nvinfo : EIATTR_MIN_STACK_SIZE
	.align		4
.L_5:
        /*0024*/ 	.byte	0x04, 0x12
        /*0026*/ 	.short	(.L_7 - .L_6)
	.align		4
.L_6:
        /*0028*/ 	.word	index@(triton_poi_fused_convolution_0)
        /*002c*/ 	.word	0x00000000
.L_7:


//--------------------- .nv.info.triton_poi_fused_convolution_0 --------------------------
	.section	.nv.info.triton_poi_fused_convolution_0,"",@"SHT_CUDA_INFO"
	.sectionflags	@""
	.align	4


	//----- nvinfo : EIATTR_CUDA_API_VERSION
	.align		4
        /*0000*/ 	.byte	0x04, 0x37
        /*0002*/ 	.short	(.L_9 - .L_8)
.L_8:
        /*0004*/ 	.word	0x0000007c


	//----- nvinfo : EIATTR_KPARAM_INFO
	.align		4
.L_9:
        /*0008*/ 	.byte	0x04, 0x17
        /*000a*/ 	.short	(.L_11 - .L_10)
.L_10:
        /*000c*/ 	.word	0x00000000
        /*0010*/ 	.short	0x0003
        /*0012*/ 	.short	0x0014
        /*0014*/ 	.byte	0x00, 0xf0, 0x11, 0x00


	//----- nvinfo : EIATTR_KPARAM_INFO
	.align		4
.L_11:
        /*0018*/ 	.byte	0x04, 0x17
        /*001a*/ 	.short	(.L_13 - .L_12)
.L_12:
        /*001c*/ 	.word	0x00000000
        /*0020*/ 	.short	0x0002
        /*0022*/ 	.short	0x0010
        /*0024*/ 	.byte	0x00, 0xf0, 0x11, 0x00


	//----- nvinfo : EIATTR_KPARAM_INFO
	.align		4
.L_13:
        /*0028*/ 	.byte	0x04, 0x17
        /*002a*/ 	.short	(.L_15 - .L_14)
.L_14:
        /*002c*/ 	.word	0x00000000
        /*0030*/ 	.short	0x0001
        /*0032*/ 	.short	0x0008
        /*0034*/ 	.byte	0x00, 0xf4, 0x21, 0x00


	//----- nvinfo : EIATTR_KPARAM_INFO
	.align		4
.L_15:
        /*0038*/ 	.byte	0x04, 0x17
        /*003a*/ 	.short	(.L_17 - .L_16)
.L_16:
        /*003c*/ 	.word	0x00000000
        /*0040*/ 	.short	0x0000
        /*0042*/ 	.short	0x0000
        /*0044*/ 	.byte	0x00, 0xf4, 0x21, 0x00


	//----- nvinfo : EIATTR_SPARSE_MMA_MASK
	.align		4
.L_17:
        /*0048*/ 	.byte	0x03, 0x50
        /*004a*/ 	.short	0x0000


	//----- nvinfo : EIATTR_MAXREG_COUNT
	.align		4
        /*004c*/ 	.byte	0x03, 0x1b
        /*004e*/ 	.short	0x00ff


	//----- nvinfo : EIATTR_EXIT_INSTR_OFFSETS
	.align		4
        /*0050*/ 	.byte	0x04, 0x1c
        /*0052*/ 	.short	(.L_19 - .L_18)


	//   ....[0]....
.L_18:
        /*0054*/ 	.word	0x000003b0


	//   ....[1]....
        /*0058*/ 	.word	0x00000430


	//----- nvinfo : EIATTR_REQNTID
	.align		4
.L_19:
        /*005c*/ 	.byte	0x04, 0x10
        /*005e*/ 	.short	(.L_21 - .L_20)
.L_20:
        /*0060*/ 	.word	0x00000080
        /*0064*/ 	.word	0x00000001
        /*0068*/ 	.word	0x00000001


	//----- nvinfo : EIATTR_CBANK_PARAM_SIZE
	.align		4
.L_21:
        /*006c*/ 	.byte	0x03, 0x19
        /*006e*/ 	.short	0x0018


	//----- nvinfo : EIATTR_PARAM_CBANK
	.align		4
        /*0070*/ 	.byte	0x04, 0x0a
        /*0072*/ 	.short	(.L_23 - .L_22)
	.align		4
.L_22:
        /*0074*/ 	.word	index@(.nv.constant0.triton_poi_fused_convolution_0)
        /*0078*/ 	.short	0x0210
        /*007a*/ 	.short	0x0018


	//----- nvinfo : EIATTR_SW_WAR
	.align		4
.L_23:
        /*007c*/ 	.byte	0x04, 0x36
        /*007e*/ 	.short	(.L_25 - .L_24)
.L_24:
        /*0080*/ 	.word	0x00000008
.L_25:


//--------------------- .nv.callgraph             --------------------------
	.section	.nv.callgraph,"",@"SHT_CUDA_CALLGRAPH"
	.align	4
	.sectionentsize	8
	.align		4
        /*0000*/ 	.word	0x00000000
	.align		4
        /*0004*/ 	.word	0xffffffff
	.align		4
        /*0008*/ 	.word	0x00000000
	.align		4
        /*000c*/ 	.word	0xfffffffe
	.align		4
        /*0010*/ 	.word	0x00000000
	.align		4
        /*0014*/ 	.word	0xfffffffd
	.align		4
        /*0018*/ 	.word	0x00000000
	.align		4
        /*001c*/ 	.word	0xfffffffc


//--------------------- .text.triton_poi_fused_convolution_0 --------------------------
	.section	.text.triton_poi_fused_convolution_0,"ax",@progbits
	.sectionflags	@"SHF_BARRIERS=1"
	.align	128
        .global         triton_poi_fused_convolution_0
        .type           triton_poi_fused_convolution_0,@function
        .size           triton_poi_fused_convolution_0,(.L_x_1 - triton_poi_fused_convolution_0)
        .other          triton_poi_fused_convolution_0,@"STO_CUDA_ENTRY STV_DEFAULT"
triton_poi_fused_convolution_0:
.text.triton_poi_fused_convolution_0:
[----:B------:R-:W0:Y:S01]  /*0000*/  LDC R1, c[0x0][0x28] ;  /* 0x00000a00ff017b82 */ /* 0x000e220000000800 */
[----:B------:R-:W1:Y:S07]  /*0010*/  S2R R0, SR_TID.X ;  /* 0x0000000000007919 */ /* 0x000e6e0000002100 */
[----:B------:R-:W2:Y:S01]  /*0020*/  LDC.64 R8, c[0x0][0x210] ;  /* 0x00008400ff087b82 */ /* 0x000ea20000000a00 */
[----:B------:R-:W-:Y:S01]  /*0030*/  CS2R R10, SRZ ;  /* 0x00000000000a7805 */ /* 0x000fe2000001ff00 */
[----:B------:R-:W-:Y:S01]  /*0040*/  ULDC.64 UR6, c[0x0][0x208] ;  /* 0x0000820000067ab9 */ /* 0x000fe20000000a00 */
[----:B------:R-:W3:Y:S01]  /*0050*/  S2R R7, SR_CTAID.X ;  /* 0x0000000000077919 */ /* 0x000ee20000002500 */
[----:B------:R-:W4:Y:S01]  /*0060*/  S2R R6, SR_CTAID.Y ;  /* 0x0000000000067919 */ /* 0x000f220000002600 */
[----:B-1----:R-:W-:Y:S01]  /*0070*/  SHF.R.U32.HI R13, RZ, 0x4, R0 ;  /* 0x00000004ff0d7819 */ /* 0x002fe20000011600 */
[----:B---3--:R-:W-:-:S03]  /*0080*/  IMAD.SHL.U32 R7, R7, 0x10, RZ ;  /* 0x0000001007077824 */ /* 0x008fc600078e00ff */
[----:B------:R-:W-:Y:S01]  /*0090*/  SGXT.U32 R13, R13, 0x3 ;  /* 0x000000030d0d781a */ /* 0x000fe20000000000 */
[----:B----4-:R-:W-:Y:S01]  /*00a0*/  IMAD.SHL.U32 R6, R6, 0x20, RZ ;  /* 0x0000002006067824 */ /* 0x010fe200078e00ff */
[----:B------:R-:W-:-:S04]  /*00b0*/  LOP3.LUT R3, R7, 0xf, R0, 0xf8, !PT ;  /* 0x0000000f07037812 */ /* 0x000fc800078ef800 */
[----:B------:R-:W-:Y:S02]  /*00c0*/  LOP3.LUT R2, R6, R13, RZ, 0xfc, !PT ;  /* 0x0000000d06027212 */ /* 0x000fe400078efcff */
[----:B------:R-:W-:Y:S02]  /*00d0*/  ISETP.GE.AND P0, PT, R3, 0x9, PT ;  /* 0x000000090300780c */ /* 0x000fe40003f06270 */
[----:B------:R-:W-:Y:S01]  /*00e0*/  LOP3.LUT R4, R6, 0x8, R13, 0xfe, !PT ;  /* 0x0000000806047812 */ /* 0x000fe200078efe0d */
[C---:B------:R-:W-:Y:S01]  /*00f0*/  IMAD R3, R2.reuse, 0x9, R3 ;  /* 0x0000000902037824 */ /* 0x040fe200078e0203 */
[----:B------:R-:W-:Y:S02]  /*0100*/  LOP3.LUT R5, R6, 0x10, R13, 0xfe, !PT ;  /* 0x0000001006057812 */ /* 0x000fe400078efe0d */
[----:B------:R-:W-:Y:S01]  /*0110*/  ISETP.LT.AND P1, PT, R2, 0x20, !P0 ;  /* 0x000000200200780c */ /* 0x000fe20004721270 */
[C---:B------:R-:W-:Y:S01]  /*0120*/  VIADD R15, R3.reuse, 0x90 ;  /* 0x00000090030f7836 */ /* 0x040fe20000000000 */
[----:B------:R-:W-:Y:S01]  /*0130*/  LOP3.LUT R2, R6, 0x18, R13, 0xfe, !PT ;  /* 0x0000001806027812 */ /* 0x000fe200078efe0d */
[----:B------:R-:W-:Y:S01]  /*0140*/  VIADD R17, R3, 0xd8 ;  /* 0x000000d803117836 */ /* 0x000fe20000000000 */
[----:B------:R-:W-:Y:S01]  /*0150*/  ISETP.LT.AND P2, PT, R4, 0x20, !P0 ;  /* 0x000000200400780c */ /* 0x000fe20004741270 */
[----:B--2---:R-:W-:Y:S01]  /*0160*/  IMAD.WIDE R14, R15, 0x4, R8 ;  /* 0x000000040f0e7825 */ /* 0x004fe200078e0208 */
[----:B------:R-:W-:-:S02]  /*0170*/  ISETP.LT.AND P3, PT, R5, 0x20, !P0 ;  /* 0x000000200500780c */ /* 0x000fc40004761270 */
[----:B------:R-:W-:Y:S01]  /*0180*/  ISETP.LT.AND P0, PT, R2, 0x20, !P0 ;  /* 0x000000200200780c */ /* 0x000fe20004701270 */
[C---:B------:R-:W-:Y:S02]  /*0190*/  VIADD R5, R3.reuse, 0x48 ;  /* 0x0000004803057836 */ /* 0x040fe40000000000 */
[----:B------:R-:W-:-:S04]  /*01a0*/  IMAD.WIDE R2, R3, 0x4, R8 ;  /* 0x0000000403027825 */ /* 0x000fc800078e0208 */
[--C-:B------:R-:W-:Y:S01]  /*01b0*/  IMAD.WIDE R4, R5, 0x4, R8.reuse ;  /* 0x0000000405047825 */ /* 0x100fe200078e0208 */
[----:B------:R-:W2:Y:S03]  /*01c0*/  @P1 LDG.E.EL R10, desc[UR6][R2.64] ;  /* 0x00000006020a1981 */ /* 0x000ea6000c2e1900 */
[----:B------:R-:W-:Y:S01]  /*01d0*/  IMAD.WIDE R16, R17, 0x4, R8 ;  /* 0x0000000411107825 */ /* 0x000fe200078e0208 */
[----:B------:R-:W-:Y:S01]  /*01e0*/  CS2R R8, SRZ ;  /* 0x0000000000087805 */ /* 0x000fe2000001ff00 */
[----:B------:R-:W3:Y:S05]  /*01f0*/  @P3 LDG.E.EL R11, desc[UR6][R14.64] ;  /* 0x000000060e0b3981 */ /* 0x000eea000c2e1900 */
[----:B------:R1:W4:Y:S04]  /*0200*/  @P2 LDG.E.EL R8, desc[UR6][R4.64] ;  /* 0x0000000604082981 */ /* 0x000328000c2e1900 */
[----:B------:R-:W5:Y:S01]  /*0210*/  @P0 LDG.E.EL R9, desc[UR6][R16.64] ;  /* 0x0000000610090981 */ /* 0x000f62000c2e1900 */
[----:B------:R-:W1:Y:S01]  /*0220*/  S2UR UR5, SR_CgaCtaId ;  /* 0x00000000000579c3 */ /* 0x000e620000008800 */
[----:B------:R-:W-:Y:S01]  /*0230*/  IMAD.SHL.U32 R12, R0, 0x20, RZ ;  /* 0x00000020000c7824 */ /* 0x000fe200078e00ff */
[----:B------:R-:W-:-:S04]  /*0240*/  UMOV UR4, 0x400 ;  /* 0x0000040000047882 */ /* 0x000fc80000000000 */
[----:B------:R-:W-:-:S04]  /*0250*/  LOP3.LUT R18, R12, 0x1e0, RZ, 0xc0, !PT ;  /* 0x000001e00c127812 */ /* 0x000fc800078ec0ff */
[----:B------:R-:W-:-:S04]  /*0260*/  LOP3.LUT R13, R18, R13, RZ, 0xfc, !PT ;  /* 0x0000000d120d7212 */ /* 0x000fc800078efcff */
[----:B------:R-:W-:Y:S02]  /*0270*/  LEA.HI R13, R18, R13, RZ, 0x1d ;  /* 0x0000000d120d7211 */ /* 0x000fe400078fe8ff */
[----:B------:R-:W-:Y:S01]  /*0280*/  SHF.R.U32.HI R19, RZ, 0x3, R0 ;  /* 0x00000003ff137819 */ /* 0x000fe20000011600 */
[----:B01----:R-:W-:-:S03]  /*0290*/  UPRMT UR4, UR5, 0x654, UR4 ;  /* 0x0000065405047896 */ /* 0x003fc60008000004 */
[----:B------:R-:W-:-:S03]  /*02a0*/  SGXT.U32 R12, R19, 0x4 ;  /* 0x00000004130c781a */ /* 0x000fc60000000000 */
[----:B------:R-:W-:Y:S01]  /*02b0*/  LEA R13, R13, UR4, 0x2 ;  /* 0x000000040d0d7c11 */ /* 0x000fe2000f8e10ff */
[----:B------:R-:W-:Y:S01]  /*02c0*/  IMAD.SHL.U32 R5, R0, 0x4, RZ ;  /* 0x0000000400057824 */ /* 0x000fe200078e00ff */
[----:B------:R-:W-:Y:S02]  /*02d0*/  LOP3.LUT R12, R7, R12, RZ, 0xfc, !PT ;  /* 0x0000000c070c7212 */ /* 0x000fe400078efcff */
[----:B------:R-:W-:Y:S02]  /*02e0*/  SHF.R.U32.HI R2, RZ, 0x1, R0 ;  /* 0x00000001ff027819 */ /* 0x000fe40000011600 */
[----:B------:R-:W-:Y:S02]  /*02f0*/  LOP3.LUT R0, R6, 0x1c, R5, 0xf8, !PT ;  /* 0x0000001c06007812 */ /* 0x000fe400078ef805 */
[----:B------:R-:W-:Y:S02]  /*0300*/  ISETP.GE.AND P0, PT, R12, 0x9, PT ;  /* 0x000000090c00780c */ /* 0x000fe40003f06270 */
[----:B------:R-:W-:-:S02]  /*0310*/  LOP3.LUT R5, R5, 0x1fc, RZ, 0xc0, !PT ;  /* 0x000001fc05057812 */ /* 0x000fc400078ec0ff */
[----:B------:R-:W-:Y:S02]  /*0320*/  ISETP.LT.AND P0, PT, R0, 0x20, !P0 ;  /* 0x000000200000780c */ /* 0x000fe40004701270 */
[----:B------:R-:W-:-:S05]  /*0330*/  LOP3.LUT R2, R2, 0x3c, RZ, 0xc0, !PT ;  /* 0x0000003c02027812 */ /* 0x000fca00078ec0ff */
[----:B------:R-:W-:-:S05]  /*0340*/  IMAD.IADD R2, R5, 0x1, R2 ;  /* 0x0000000105027824 */ /* 0x000fca00078e0202 */
[----:B------:R-:W-:Y:S01]  /*0350*/  LEA R4, R2, UR4, 0x2 ;  /* 0x0000000402047c11 */ /* 0x000fe2000f8e10ff */
[----:B--2---:R0:W-:Y:S04]  /*0360*/  STS [R13], R10 ;  /* 0x0000000a0d007388 */ /* 0x0041e80000000800 */
[----:B---3--:R0:W-:Y:S04]  /*0370*/  STS [R13+0x40], R11 ;  /* 0x0000400b0d007388 */ /* 0x0081e80000000800 */
[----:B----4-:R0:W-:Y:S04]  /*0380*/  STS [R13+0x20], R8 ;  /* 0x000020080d007388 */ /* 0x0101e80000000800 */
[----:B-----5:R0:W-:Y:S01]  /*0390*/  STS [R13+0x60], R9 ;  /* 0x000060090d007388 */ /* 0x0201e20000000800 */
[----:B------:R-:W-:Y:S06]  /*03a0*/  BAR.SYNC.DEFER_BLOCKING 0x0 ;  /* 0x0000000000007b1d */ /* 0x000fec0000010000 */
[----:B0-----:R-:W-:Y:S05]  /*03b0*/  @!P0 EXIT ;  /* 0x000000000000894d */ /* 0x001fea0003800000 */
[----:B------:R-:W0:Y:S01]  /*03c0*/  LDS.128 R4, [R4] ;  /* 0x0000000004047984 */ /* 0x000e220000000c00 */
[----:B------:R-:W1:Y:S01]  /*03d0*/  LDC.64 R2, c[0x0][0x218] ;  /* 0x00008600ff027b82 */ /* 0x000e620000000a00 */
[----:B------:R-:W-:-:S05]  /*03e0*/  SHF.R.U32.HI R9, RZ, 0x2, R0 ;  /* 0x00000002ff097819 */ /* 0x000fca0000011600 */
[----:B------:R-:W-:-:S04]  /*03f0*/  IMAD R9, R9, 0x9, R12 ;  /* 0x0000000909097824 */ /* 0x000fc800078e020c */
[----:B------:R-:W-:-:S04]  /*0400*/  IMAD.SHL.U32 R9, R9, 0x4, RZ ;  /* 0x0000000409097824 */ /* 0x000fc800078e00ff */
[----:B-1----:R-:W-:-:S05]  /*0410*/  IMAD.WIDE R2, R9, 0x4, R2 ;  /* 0x0000000409027825 */ /* 0x002fca00078e0202 */
[----:B0-----:R-:W-:Y:S01]  /*0420*/  STG.E.128 desc[UR6][R2.64], R4 ;  /* 0x0000000402007986 */ /* 0x001fe2000c101d06 */
[----:B------:R-:W-:Y:S05]  /*0430*/  EXIT ;  /* 0x000000000000794d */ /* 0x000fea0003800000 */
.L_x_0:
[----:B------:R-:W-:-:S00]  /*0440*/  BRA `(.L_x_0) ;  /* 0xfffffffc00fc7947 */ /* 0x000fc0000383ffff */
[----:B------:R-:W-:-:S00]  /*0450*/  NOP ;  /* 0x0000000000007918 */ /* 0x000fc00000000000 */
        /* <DEDUP_REMOVED lines=10> */
.L_x_1:


//--------------------- .nv.shared.triton_poi_fused_convolution_0 --------------------------
	.section	.nv.shared.triton_poi_fused_convolution_0,"aw",@nobits
	.sectionflags	@""
	.align	16
	.zero		1024


//--------------------- .nv.constant0.triton_poi_fused_convolution_0 --------------------------
	.section	.nv.constant0.triton_poi_fused_convolution_0,"a",@progbits
	.sectionflags	@""
	.align	4
.nv.constant0.triton_poi_fused_convolution_0:
	.zero		552
